	.headerflags	@"EF_CUDA_TEXMODE_UNIFIED EF_CUDA_64BIT_ADDRESS EF_CUDA_SM89 EF_CUDA_VIRTUAL_SM(EF_CUDA_SM89)"
	.elftype	@"ET_EXEC"


//--------------------- .nv.info                  --------------------------
	.section	.nv.info,"",@"SHT_CUDA_INFO"
	.align	4


	//----- nvinfo : EIATTR_REGCOUNT
	.align		4
        /*0000*/ 	.byte	0x04, 0x2f
        /*0002*/ 	.short	(.L_1 - .L_0)
	.align		4
.L_0:
        /*0004*/ 	.word	index@(triton_poi_fused_eye_3)
        /*0008*/ 	.word	0x00000008


	//----- nvinfo : EIATTR_FRAME_SIZE
	.align		4
.L_1:
        /*000c*/ 	.byte	0x04, 0x11
        /*000e*/ 	.short	(.L_3 - .L_2)
	.align		4
.L_2:
        /*0010*/ 	.word	index@(triton_poi_fused_eye_3)
        /*0014*/ 	.word	0x00000000


	//----- nvinfo : EIATTR_MIN_STACK_SIZE
	.align		4
.L_3:
        /*0018*/ 	.byte	0x04, 0x12
        /*001a*/ 	.short	(.L_5 - .L_4)
	.align		4
.L_4:
        /*001c*/ 	.word	index@(triton_poi_fused_eye_3)
        /*0020*/ 	.word	0x00000000
.L_5:


//--------------------- .nv.info.triton_poi_fused_eye_3 --------------------------
	.section	.nv.info.triton_poi_fused_eye_3,"",@"SHT_CUDA_INFO"
	.sectionflags	@""
	.align	4


	//----- nvinfo : EIATTR_CUDA_API_VERSION
	.align		4
        /*0000*/ 	.byte	0x04, 0x37
        /*0002*/ 	.short	(.L_7 - .L_6)
.L_6:
        /*0004*/ 	.word	0x00000080


	//----- nvinfo : EIATTR_PARAM_CBANK
	.align		4
.L_7:
        /*0008*/ 	.byte	0x04, 0x0a
        /*000a*/ 	.short	(.L_9 - .L_8)
	.align		4
.L_8:
        /*000c*/ 	.word	index@(.nv.constant0.triton_poi_fused_eye_3)
        /*0010*/ 	.short	0x0160
        /*0012*/ 	.short	0x0018


	//----- nvinfo : EIATTR_CBANK_PARAM_SIZE
	.align		4
.L_9:
        /*0014*/ 	.byte	0x03, 0x19
        /*0016*/ 	.short	0x0018


	//----- nvinfo : EIATTR_KPARAM_INFO
	.align		4
        /*0018*/ 	.byte	0x04, 0x17
        /*001a*/ 	.short	(.L_11 - .L_10)
.L_10:
        /*001c*/ 	.word	0x00000000
        /*0020*/ 	.short	0x0002
        /*0022*/ 	.short	0x0010
        /*0024*/ 	.byte	0x00, 0xf4, 0x21, 0x00


	//----- nvinfo : EIATTR_KPARAM_INFO
	.align		4
.L_11:
        /*0028*/ 	.byte	0x04, 0x17
        /*002a*/ 	.short	(.L_13 - .L_12)
.L_12:
        /*002c*/ 	.word	0x00000000
        /*0030*/ 	.short	0x0001
        /*0032*/ 	.short	0x0008
        /*0034*/ 	.byte	0x00, 0xf0, 0x11, 0x00


	//----- nvinfo : EIATTR_KPARAM_INFO
	.align		4
.L_13:
        /*0038*/ 	.byte	0x04, 0x17
        /*003a*/ 	.short	(.L_15 - .L_14)
.L_14:
        /*003c*/ 	.word	0x00000000
        /*0040*/ 	.short	0x0000
        /*0042*/ 	.short	0x0000
        /*0044*/ 	.byte	0x00, 0xf4, 0x21, 0x00


	//----- nvinfo : EIATTR_MAXREG_COUNT
	.align		4
.L_15:
        /*0048*/ 	.byte	0x03, 0x1b
        /*004a*/ 	.short	0x00ff


	//----- nvinfo : EIATTR_EXIT_INSTR_OFFSETS
	.align		4
        /*004c*/ 	.byte	0x04, 0x1c
        /*004e*/ 	.short	(.L_17 - .L_16)


	//   ....[0]....
.L_16:
        /*0050*/ 	.word	0x00000110


	//----- nvinfo : EIATTR_REQNTID
	.align		4
.L_17:
        /*0054*/ 	.byte	0x04, 0x10
        /*0056*/ 	.short	(.L_19 - .L_18)
.L_18:
        /*0058*/ 	.word	0x00000080
        /*005c*/ 	.word	0x00000001
        /*0060*/ 	.word	0x00000001
.L_19:


//--------------------- .nv.callgraph             --------------------------
	.section	.nv.callgraph,"",@"SHT_CUDA_CALLGRAPH"
	.align	4
	.sectionentsize	8
	.align		4
        /*0000*/ 	.word	0x00000000
	.align		4
        /*0004*/ 	.word	0xffffffff
	.align		4
        /*0008*/ 	.word	0x00000000
	.align		4
        /*000c*/ 	.word	0xfffffffe
	.align		4
        /*0010*/ 	.word	0x00000000
	.align		4
        /*0014*/ 	.word	0xfffffffd
	.align		4
        /*0018*/ 	.word	0x00000000
	.align		4
        /*001c*/ 	.word	0xfffffffc


//--------------------- .nv.rel.action            --------------------------
	.section	.nv.rel.action,"",@"SHT_CUDA_RELOCINFO"
	.align	8
	.sectionentsize	8
        /*0000*/ 	.byte	0x73, 0x00, 0x00, 0x00, 0x00, 0x00, 0x00, 0x00, 0x00, 0x00, 0x00, 0x11, 0x25, 0x00, 0x05, 0x36


//--------------------- .nv.constant0.triton_poi_fused_eye_3 --------------------------
	.section	.nv.constant0.triton_poi_fused_eye_3,"a",@progbits
	.sectionflags	@""
	.align	4
.nv.constant0.triton_poi_fused_eye_3:
	.zero		376


//--------------------- .text.triton_poi_fused_eye_3 --------------------------
	.section	.text.triton_poi_fused_eye_3,"ax",@progbits
	.sectioninfo	@"SHI_REGISTERS=8"
	.align	128
        .global         triton_poi_fused_eye_3
        .type           triton_poi_fused_eye_3,@function
        .size           triton_poi_fused_eye_3,(.L_x_1 - triton_poi_fused_eye_3)
        .other          triton_poi_fused_eye_3,@"STO_CUDA_ENTRY STV_DEFAULT"
triton_poi_fused_eye_3:
.text.triton_poi_fused_eye_3:
[----:B------:R-:W-:Y:S02]  /*0000*/  IMAD.MOV.U32 R1, RZ, RZ, c[0x0][0x28] ;  /* 0x00000a00ff017624 */ /* 0x000fe400078e00ff */
[----:B------:R-:W0:Y:S01]  /*0010*/  S2R R0, SR_TID.X ;  /* 0x0000000000007919 */ /* 0x000e220000002100 */
[----:B------:R-:W-:-:S03]  /*0020*/  ULDC.64 UR4, c[0x0][0x118] ;  /* 0x0000460000047ab9 */ /* 0x000fc60000000a00 */
[----:B------:R-:W1:Y:S01]  /*0030*/  S2R R3, SR_CTAID.X ;  /* 0x0000000000037919 */ /* 0x000e620000002500 */
[----:B0-----:R-:W-:Y:S02]  /*0040*/  LOP3.LUT R0, R0, 0x7f, RZ, 0xc0, !PT ;  /* 0x0000007f00007812 */ /* 0x001fe400078ec0ff */
[----:B-1----:R-:W-:-:S03]  /*0050*/  SHF.R.S32.HI R2, RZ, 0x18, R3 ;  /* 0x00000018ff027819 */ /* 0x002fc60000011403 */
[----:B------:R-:W-:Y:S01]  /*0060*/  IMAD R0, R3, 0x80, R0 ;  /* 0x0000008003007824 */ /* 0x000fe200078e0200 */
[----:B------:R-:W-:-:S04]  /*0070*/  SGXT R3, R2, 0x1 ;  /* 0x000000010203781a */ /* 0x000fc80000000200 */
[----:B------:R-:W-:-:S04]  /*0080*/  LEA.HI R3, R3, R0, RZ, 0x6 ;  /* 0x0000000003037211 */ /* 0x000fc800078f30ff */
[----:B------:R-:W-:Y:S02]  /*0090*/  LOP3.LUT R5, R3, 0xffffffc0, RZ, 0xc0, !PT ;  /* 0xffffffc003057812 */ /* 0x000fe400078ec0ff */
[----:B------:R-:W-:-:S03]  /*00a0*/  SHF.R.S32.HI R3, RZ, 0x6, R3 ;  /* 0x00000006ff037819 */ /* 0x000fc60000011403 */
[----:B------:R-:W-:Y:S02]  /*00b0*/  IMAD.IADD R2, R0, 0x1, -R5 ;  /* 0x0000000100027824 */ /* 0x000fe400078e0a05 */
[----:B------:R-:W-:-:S03]  /*00c0*/  IMAD.MOV.U32 R5, RZ, RZ, 0x4 ;  /* 0x00000004ff057424 */ /* 0x000fc600078e00ff */
[----:B------:R-:W-:Y:S01]  /*00d0*/  ISETP.NE.AND P0, PT, R3, R2, PT ;  /* 0x000000020300720c */ /* 0x000fe20003f05270 */
[----:B------:R-:W-:-:S03]  /*00e0*/  IMAD.WIDE R2, R0, R5, c[0x0][0x160] ;  /* 0x0000580000027625 */ /* 0x000fc600078e0205 */
[----:B------:R-:W-:-:S05]  /*00f0*/  SEL R5, RZ, 0x3f800000, P0 ;  /* 0x3f800000ff057807 */ /* 0x000fca0000000000 */
[----:B------:R-:W-:Y:S01]  /*0100*/  STG.E [R2.64], R5 ;  /* 0x0000000502007986 */ /* 0x000fe2000c101904 */
[----:B------:R-:W-:Y:S05]  /*0110*/  EXIT ;  /* 0x000000000000794d */ /* 0x000fea0003800000 */
.L_x_0:
[----:B------:R-:W-:-:S00]  /*0120*/  BRA `(.L_x_0) ;  /* 0xfffffff000007947 */ /* 0x000fc0000383ffff */
[----:B------:R-:W-:-:S00]  /*0130*/  NOP ;  /* 0x0000000000007918 */ /* 0x000fc00000000000 */
        /* <DEDUP_REMOVED lines=12> */
.L_x_1:
